//
// Generated by NVIDIA NVVM Compiler
//
// Compiler Build ID: CL-36424714
// Cuda compilation tools, release 13.0, V13.0.88
// Based on NVVM 20.0.0
//

.version 9.0
.target sm_100
.address_size 64

	// .globl	_Z7memcopyPdS_S_iii

.visible .entry _Z7memcopyPdS_S_iii(
	.param .u64 .ptr .align 1 _Z7memcopyPdS_S_iii_param_0,
	.param .u64 .ptr .align 1 _Z7memcopyPdS_S_iii_param_1,
	.param .u64 .ptr .align 1 _Z7memcopyPdS_S_iii_param_2,
	.param .u32 _Z7memcopyPdS_S_iii_param_3,
	.param .u32 _Z7memcopyPdS_S_iii_param_4,
	.param .u32 _Z7memcopyPdS_S_iii_param_5
)
{
	.reg .pred 	%p<6>;
	.reg .b32 	%r<20>;
	.reg .b64 	%rd<11>;
	.reg .b64 	%fd<4>;

	ld.param.u64 	%rd1, [_Z7memcopyPdS_S_iii_param_0];
	ld.param.u64 	%rd2, [_Z7memcopyPdS_S_iii_param_1];
	ld.param.u64 	%rd3, [_Z7memcopyPdS_S_iii_param_2];
	ld.param.u32 	%r4, [_Z7memcopyPdS_S_iii_param_3];
	ld.param.u32 	%r6, [_Z7memcopyPdS_S_iii_param_4];
	ld.param.u32 	%r7, [_Z7memcopyPdS_S_iii_param_5];
	mov.u32 	%r8, %ctaid.x;
	mov.u32 	%r9, %ntid.x;
	mov.u32 	%r10, %tid.x;
	mad.lo.s32 	%r1, %r8, %r9, %r10;
	mov.u32 	%r11, %ctaid.y;
	mov.u32 	%r12, %ntid.y;
	mov.u32 	%r13, %tid.y;
	mad.lo.s32 	%r14, %r11, %r12, %r13;
	mov.u32 	%r15, %ctaid.z;
	mov.u32 	%r16, %ntid.z;
	mov.u32 	%r17, %tid.z;
	mad.lo.s32 	%r3, %r15, %r16, %r17;
	setp.ge.s32 	%p1, %r3, %r7;
	setp.ge.s32 	%p2, %r14, %r6;
	or.pred  	%p3, %p1, %p2;
	setp.ge.s32 	%p4, %r1, %r4;
	or.pred  	%p5, %p4, %p3;
	@%p5 bra 	$L__BB0_2;
	cvta.to.global.u64 	%rd4, %rd2;
	cvta.to.global.u64 	%rd5, %rd3;
	cvta.to.global.u64 	%rd6, %rd1;
	mad.lo.s32 	%r18, %r6, %r3, %r14;
	mad.lo.s32 	%r19, %r18, %r4, %r1;
	mul.wide.s32 	%rd7, %r19, 8;
	add.s64 	%rd8, %rd4, %rd7;
	ld.global.f64 	%fd1, [%rd8];
	add.s64 	%rd9, %rd5, %rd7;
	ld.global.f64 	%fd2, [%rd9];
	add.f64 	%fd3, %fd1, %fd2;
	add.s64 	%rd10, %rd6, %rd7;
	st.global.f64 	[%rd10], %fd3;
$L__BB0_2:
	ret;

}


// ===== COMPILED SASS (sm_100) =====

	.target	sm_100

	.elftype	@"ET_EXEC"


//--------------------- .note.nv.tkinfo           --------------------------
	.section	.note.nv.tkinfo,"",@"SHT_NOTE"
	.sectionflags	@"SHF_NOTE_NV_TKINFO"
	.tkinfo
        /*0018*/ 	.word	0x00000002
        /*0030*/ 	.string	""
        /*0030*/ 	.string	"ptxas"
        /*0030*/ 	.string	"Cuda compilation tools, release 13.0, V13.0.88"
        /*0030*/ 	.string	"Build cuda_13.0.r13.0/compiler.36424714_0"
        /*0030*/ 	.string	"-arch sm_100 -m 64 "



//--------------------- .note.nv.cuinfo           --------------------------
	.section	.note.nv.cuinfo,"",@"SHT_NOTE"
	.sectionflags	@"SHF_NOTE_NV_CUINFO"
        /*0018*/ 	.short	0x0002
        /*001a*/ 	.short	0x0064
        /*001c*/ 	.short	0x0082
	.zero		2


//--------------------- .nv.info                  --------------------------
	.section	.nv.info,"",@"SHT_CUDA_INFO"
	.align	4


	//----- nvinfo : EIATTR_REGCOUNT
	.align		4
        /*0000*/ 	.byte	0x04, 0x2f
        /*0002*/ 	.short	(.L_1 - .L_0)
	.align		4
.L_0:
        /*0004*/ 	.word	index@(_Z7memcopyPdS_S_iii)
        /*0008*/ 	.word	0x0000000e


	//----- nvinfo : EIATTR_FRAME_SIZE
	.align		4
.L_1:
        /*000c*/ 	.byte	0x04, 0x11
        /*000e*/ 	.short	(.L_3 - .L_2)
	.align		4
.L_2:
        /*0010*/ 	.word	index@(_Z7memcopyPdS_S_iii)
        /*0014*/ 	.word	0x00000000


	//----- nvinfo : EIATTR_MIN_STACK_SIZE
	.align		4
.L_3:
        /*0018*/ 	.byte	0x04, 0x12
        /*001a*/ 	.short	(.L_5 - .L_4)
	.align		4
.L_4:
        /*001c*/ 	.word	index@(_Z7memcopyPdS_S_iii)
        /*0020*/ 	.word	0x00000000
.L_5:


//--------------------- .nv.compat                --------------------------
	.section	.nv.compat,"",@"SHT_CUDA_COMPAT_INFO"
	.align	4
        /*0000*/ 	.byte	0x02, 0x09, 0x00, 0x00, 0x02, 0x02, 0x01, 0x00, 0x02, 0x05, 0x05, 0x00, 0x03, 0x07, 0x01, 0x01
        /*0010*/ 	.byte	0x02, 0x03, 0x00, 0x00, 0x02, 0x06, 0x01, 0x00, 0x04, 0x0b, 0x08, 0x00, 0x01, 0x00, 0x00, 0x00
        /*0020*/ 	.byte	0x00, 0x00, 0x00, 0x00


//--------------------- .nv.info._Z7memcopyPdS_S_iii --------------------------
	.section	.nv.info._Z7memcopyPdS_S_iii,"",@"SHT_CUDA_INFO"
	.sectionflags	@""
	.align	4


	//----- nvinfo : EIATTR_CUDA_API_VERSION
	.align		4
        /*0000*/ 	.byte	0x04, 0x37
        /*0002*/ 	.short	(.L_7 - .L_6)
.L_6:
        /*0004*/ 	.word	0x00000082


	//----- nvinfo : EIATTR_KPARAM_INFO
	.align		4
.L_7:
        /*0008*/ 	.byte	0x04, 0x17
        /*000a*/ 	.short	(.L_9 - .L_8)
.L_8:
        /*000c*/ 	.word	0x00000000
        /*0010*/ 	.short	0x0005
        /*0012*/ 	.short	0x0020
        /*0014*/ 	.byte	0x00, 0xf0, 0x11, 0x00


	//----- nvinfo : EIATTR_KPARAM_INFO
	.align		4
.L_9:
        /*0018*/ 	.byte	0x04, 0x17
        /*001a*/ 	.short	(.L_11 - .L_10)
.L_10:
        /*001c*/ 	.word	0x00000000
        /*0020*/ 	.short	0x0004
        /*0022*/ 	.short	0x001c
        /*0024*/ 	.byte	0x00, 0xf0, 0x11, 0x00


	//----- nvinfo : EIATTR_KPARAM_INFO
	.align		4
.L_11:
        /*0028*/ 	.byte	0x04, 0x17
        /*002a*/ 	.short	(.L_13 - .L_12)
.L_12:
        /*002c*/ 	.word	0x00000000
        /*0030*/ 	.short	0x0003
        /*0032*/ 	.short	0x0018
        /*0034*/ 	.byte	0x00, 0xf0, 0x11, 0x00


	//----- nvinfo : EIATTR_KPARAM_INFO
	.align		4
.L_13:
        /*0038*/ 	.byte	0x04, 0x17
        /*003a*/ 	.short	(.L_15 - .L_14)
.L_14:
        /*003c*/ 	.word	0x00000000
        /*0040*/ 	.short	0x0002
        /*0042*/ 	.short	0x0010
        /*0044*/ 	.byte	0x00, 0xf5, 0x21, 0x00


	//----- nvinfo : EIATTR_KPARAM_INFO
	.align		4
.L_15:
        /*0048*/ 	.byte	0x04, 0x17
        /*004a*/ 	.short	(.L_17 - .L_16)
.L_16:
        /*004c*/ 	.word	0x00000000
        /*0050*/ 	.short	0x0001
        /*0052*/ 	.short	0x0008
        /*0054*/ 	.byte	0x00, 0xf5, 0x21, 0x00


	//----- nvinfo : EIATTR_KPARAM_INFO
	.align		4
.L_17:
        /*0058*/ 	.byte	0x04, 0x17
        /*005a*/ 	.short	(.L_19 - .L_18)
.L_18:
        /*005c*/ 	.word	0x00000000
        /*0060*/ 	.short	0x0000
        /*0062*/ 	.short	0x0000
        /*0064*/ 	.byte	0x00, 0xf5, 0x21, 0x00


	//----- nvinfo : EIATTR_SPARSE_MMA_MASK
	.align		4
.L_19:
        /*0068*/ 	.byte	0x03, 0x50
        /*006a*/ 	.short	0x0000


	//----- nvinfo : EIATTR_MAXREG_COUNT
	.align		4
        /*006c*/ 	.byte	0x03, 0x1b
        /*006e*/ 	.short	0x00ff


	//----- nvinfo : EIATTR_MERCURY_ISA_VERSION
	.align		4
        /*0070*/ 	.byte	0x03, 0x5f
        /*0072*/ 	.short	0x0101


	//----- nvinfo : EIATTR_VRC_CTA_INIT_COUNT
	.align		4
        /*0074*/ 	.byte	0x02, 0x4a
	.zero		1
	.zero		1


	//----- nvinfo : EIATTR_EXIT_INSTR_OFFSETS
	.align		4
        /*0078*/ 	.byte	0x04, 0x1c
        /*007a*/ 	.short	(.L_21 - .L_20)


	//   ....[0]....
.L_20:
        /*007c*/ 	.word	0x00000120


	//   ....[1]....
        /*0080*/ 	.word	0x00000200


	//----- nvinfo : EIATTR_CBANK_PARAM_SIZE
	.align		4
.L_21:
        /*0084*/ 	.byte	0x03, 0x19
        /*0086*/ 	.short	0x0024


	//----- nvinfo : EIATTR_PARAM_CBANK
	.align		4
        /*0088*/ 	.byte	0x04, 0x0a
        /*008a*/ 	.short	(.L_23 - .L_22)
	.align		4
.L_22:
        /*008c*/ 	.word	index@(.nv.constant0._Z7memcopyPdS_S_iii)
        /*0090*/ 	.short	0x0380
        /*0092*/ 	.short	0x0024


	//----- nvinfo : EIATTR_SW_WAR
	.align		4
.L_23:
        /*0094*/ 	.byte	0x04, 0x36
        /*0096*/ 	.short	(.L_25 - .L_24)
.L_24:
        /*0098*/ 	.word	0x00000008
.L_25:


//--------------------- .nv.callgraph             --------------------------
	.section	.nv.callgraph,"",@"SHT_CUDA_CALLGRAPH"
	.align	4
	.sectionentsize	8
	.align		4
        /*0000*/ 	.word	0x00000000
	.align		4
        /*0004*/ 	.word	0xffffffff
	.align		4
        /*0008*/ 	.word	0x00000000
	.align		4
        /*000c*/ 	.word	0xfffffffe
	.align		4
        /*0010*/ 	.word	0x00000000
	.align		4
        /*0014*/ 	.word	0xfffffffd
	.align		4
        /*0018*/ 	.word	0x00000000
	.align		4
        /*001c*/ 	.word	0xfffffffc


//--------------------- .text._Z7memcopyPdS_S_iii --------------------------
	.section	.text._Z7memcopyPdS_S_iii,"ax",@progbits
	.align	128
        .global         _Z7memcopyPdS_S_iii
        .type           _Z7memcopyPdS_S_iii,@function
        .size           _Z7memcopyPdS_S_iii,(.L_x_1 - _Z7memcopyPdS_S_iii)
        .other          _Z7memcopyPdS_S_iii,@"STO_CUDA_ENTRY STV_DEFAULT"
_Z7memcopyPdS_S_iii:
.text._Z7memcopyPdS_S_iii:
[----:B------:R-:W-:Y:S01]  /*0000*/  LDC R1, c[0x0][0x37c] ;  /* 0x0000df00ff017b82 */ /* 0x000fe20000000800 */
[----:B------:R-:W0:Y:S07]  /*0010*/  S2R R5, SR_TID.Y ;  /* 0x0000000000057919 */ /* 0x000e2e0000002200 */
[----:B------:R-:W1:Y:S01]  /*0020*/  LDC R0, c[0x0][0x360] ;  /* 0x0000d800ff007b82 */ /* 0x000e620000000800 */
[----:B------:R-:W2:Y:S01]  /*0030*/  LDCU.64 UR8, c[0x0][0x398] ;  /* 0x00007300ff0877ac */ /* 0x000ea20008000a00 */
[----:B------:R-:W3:Y:S01]  /*0040*/  S2R R2, SR_TID.Z ;  /* 0x0000000000027919 */ /* 0x000ee20000002300 */
[----:B------:R-:W4:Y:S01]  /*0050*/  LDCU UR7, c[0x0][0x3a0] ;  /* 0x00007400ff0777ac */ /* 0x000f220008000800 */
[----:B------:R-:W1:Y:S04]  /*0060*/  S2R R3, SR_TID.X ;  /* 0x0000000000037919 */ /* 0x000e680000002100 */
[----:B------:R-:W0:Y:S08]  /*0070*/  S2UR UR5, SR_CTAID.Y ;  /* 0x00000000000579c3 */ /* 0x000e300000002600 */
[----:B------:R-:W0:Y:S08]  /*0080*/  LDC R6, c[0x0][0x364] ;  /* 0x0000d900ff067b82 */ /* 0x000e300000000800 */
[----:B------:R-:W3:Y:S08]  /*0090*/  S2UR UR6, SR_CTAID.Z ;  /* 0x00000000000679c3 */ /* 0x000ef00000002700 */
[----:B------:R-:W3:Y:S08]  /*00a0*/  LDC R7, c[0x0][0x368] ;  /* 0x0000da00ff077b82 */ /* 0x000ef00000000800 */
[----:B------:R-:W1:Y:S01]  /*00b0*/  S2UR UR4, SR_CTAID.X ;  /* 0x00000000000479c3 */ /* 0x000e620000002500 */
[----:B0-----:R-:W-:-:S05]  /*00c0*/  IMAD R6, R6, UR5, R5 ;  /* 0x0000000506067c24 */ /* 0x001fca000f8e0205 */
[----:B--2---:R-:W-:Y:S01]  /*00d0*/  ISETP.GE.AND P0, PT, R6, UR9, PT ;  /* 0x0000000906007c0c */ /* 0x004fe2000bf06270 */
[----:B---3--:R-:W-:-:S05]  /*00e0*/  IMAD R7, R7, UR6, R2 ;  /* 0x0000000607077c24 */ /* 0x008fca000f8e0202 */
[----:B----4-:R-:W-:Y:S01]  /*00f0*/  ISETP.GE.OR P0, PT, R7, UR7, P0 ;  /* 0x0000000707007c0c */ /* 0x010fe20008706670 */
[----:B-1----:R-:W-:-:S05]  /*0100*/  IMAD R0, R0, UR4, R3 ;  /* 0x0000000400007c24 */ /* 0x002fca000f8e0203 */
[----:B------:R-:W-:-:S13]  /*0110*/  ISETP.GE.OR P0, PT, R0, UR8, P0 ;  /* 0x0000000800007c0c */ /* 0x000fda0008706670 */
[----:B------:R-:W-:Y:S05]  /*0120*/  @P0 EXIT ;  /* 0x000000000000094d */ /* 0x000fea0003800000 */
[----:B------:R-:W0:Y:S01]  /*0130*/  LDC.64 R2, c[0x0][0x388] ;  /* 0x0000e200ff027b82 */ /* 0x000e220000000a00 */
[----:B------:R-:W1:Y:S01]  /*0140*/  LDCU.64 UR4, c[0x0][0x358] ;  /* 0x00006b00ff0477ac */ /* 0x000e620008000a00 */
[----:B------:R-:W-:-:S04]  /*0150*/  IMAD R7, R7, UR9, R6 ;  /* 0x0000000907077c24 */ /* 0x000fc8000f8e0206 */
[----:B------:R-:W-:Y:S02]  /*0160*/  IMAD R11, R7, UR8, R0 ;  /* 0x00000008070b7c24 */ /* 0x000fe4000f8e0200 */
[----:B------:R-:W2:Y:S08]  /*0170*/  LDC.64 R4, c[0x0][0x390] ;  /* 0x0000e400ff047b82 */ /* 0x000eb00000000a00 */
[----:B------:R-:W3:Y:S01]  /*0180*/  LDC.64 R8, c[0x0][0x380] ;  /* 0x0000e000ff087b82 */ /* 0x000ee20000000a00 */
[----:B0-----:R-:W-:-:S06]  /*0190*/  IMAD.WIDE R2, R11, 0x8, R2 ;  /* 0x000000080b027825 */ /* 0x001fcc00078e0202 */
[----:B-1----:R-:W4:Y:S01]  /*01a0*/  LDG.E.64 R2, desc[UR4][R2.64] ;  /* 0x0000000402027981 */ /* 0x002f22000c1e1b00 */
[----:B--2---:R-:W-:-:S06]  /*01b0*/  IMAD.WIDE R4, R11, 0x8, R4 ;  /* 0x000000080b047825 */ /* 0x004fcc00078e0204 */
[----:B------:R-:W4:Y:S01]  /*01c0*/  LDG.E.64 R4, desc[UR4][R4.64] ;  /* 0x0000000404047981 */ /* 0x000f22000c1e1b00 */
[----:B---3--:R-:W-:Y:S01]  /*01d0*/  IMAD.WIDE R8, R11, 0x8, R8 ;  /* 0x000000080b087825 */ /* 0x008fe200078e0208 */
[----:B----4-:R-:W-:-:S07]  /*01e0*/  DADD R6, R2, R4 ;  /* 0x0000000002067229 */ /* 0x010fce0000000004 */
[----:B------:R-:W-:Y:S01]  /*01f0*/  STG.E.64 desc[UR4][R8.64], R6 ;  /* 0x0000000608007986 */ /* 0x000fe2000c101b04 */
[----:B------:R-:W-:Y:S05]  /*0200*/  EXIT ;  /* 0x000000000000794d */ /* 0x000fea0003800000 */
.L_x_0:
[----:B------:R-:W-:-:S00]  /*0210*/  BRA `(.L_x_0) ;  /* 0xfffffffc00fc7947 */ /* 0x000fc0000383ffff */
[----:B------:R-:W-:-:S00]  /*0220*/  NOP ;  /* 0x0000000000007918 */ /* 0x000fc00000000000 */
        /* <DEDUP_REMOVED lines=13> */
.L_x_1:


//--------------------- .nv.shared.reserved.0     --------------------------
	.section	.nv.shared.reserved.0,"aw",@nobits
	.weak		__nv_reservedSMEM_offset_0_alias
	.size		__nv_reservedSMEM_offset_0_alias, 0, 64
	.other		__nv_reservedSMEM_offset_0_alias,@"STO_CUDA_RESERVED_SHARED STV_DEFAULT"
__nv_reservedSMEM_offset_0_alias:
	.zero		0
	.zero		64


//--------------------- .nv.constant0._Z7memcopyPdS_S_iii --------------------------
	.section	.nv.constant0._Z7memcopyPdS_S_iii,"a",@progbits
	.sectionflags	@""
	.align	4
.nv.constant0._Z7memcopyPdS_S_iii:
	.zero		932


//--------------------- SYMBOLS --------------------------

	.type		.nv.reservedSmem.offset0,@object
	.size		.nv.reservedSmem.offset0,0x4
